	.headerflags	@"EF_CUDA_TEXMODE_UNIFIED EF_CUDA_64BIT_ADDRESS EF_CUDA_ACCELERATORS EF_CUDA_SM90 EF_CUDA_VIRTUAL_SM(EF_CUDA_SM90)"
	.elftype	@"ET_EXEC"


//--------------------- .nv.info                  --------------------------
	.section	.nv.info,"",@"SHT_CUDA_INFO"
	.align	4


	//----- nvinfo : EIATTR_REGCOUNT
	.align		4
        /*0000*/ 	.byte	0x04, 0x2f
        /*0002*/ 	.short	(.L_3 - .L_2)
	.align		4
.L_2:
        /*0004*/ 	.word	index@(triton_poi_fused__native_batch_norm_legit_no_training_relu_43)
        /*0008*/ 	.word	0x00000020


	//----- nvinfo : EIATTR_MIN_STACK_SIZE
	.align		4
.L_3:
        /*000c*/ 	.byte	0x04, 0x12
        /*000e*/ 	.short	(.L_5 - .L_4)
	.align		4
.L_4:
        /*0010*/ 	.word	index@(triton_poi_fused__native_batch_norm_legit_no_training_relu_43)
        /*0014*/ 	.word	0x00000000


	//----- nvinfo : EIATTR_FRAME_SIZE
	.align		4
.L_5:
        /*0018*/ 	.byte	0x04, 0x11
        /*001a*/ 	.short	(.L_7 - .L_6)
	.align		4
.L_6:
        /*001c*/ 	.word	index@(triton_poi_fused__native_batch_norm_legit_no_training_relu_43)
        /*0020*/ 	.word	0x00000000


	//----- nvinfo : EIATTR_MIN_STACK_SIZE
	.align		4
.L_7:
        /*0024*/ 	.byte	0x04, 0x12
        /*0026*/ 	.short	(.L_9 - .L_8)
	.align		4
.L_8:
        /*0028*/ 	.word	index@(triton_poi_fused__native_batch_norm_legit_no_training_relu_43)
        /*002c*/ 	.word	0x00000000
.L_9:


//--------------------- .nv.info.triton_poi_fused__native_batch_norm_legit_no_training_relu_43 --------------------------
	.section	.nv.info.triton_poi_fused__native_batch_norm_legit_no_training_relu_43,"",@"SHT_CUDA_INFO"
	.sectionflags	@""
	.align	4


	//----- nvinfo : EIATTR_CUDA_API_VERSION
	.align		4
        /*0000*/ 	.byte	0x04, 0x37
        /*0002*/ 	.short	(.L_11 - .L_10)
.L_10:
        /*0004*/ 	.word	0x0000007c


	//----- nvinfo : EIATTR_KPARAM_INFO
	.align		4
.L_11:
        /*0008*/ 	.byte	0x04, 0x17
        /*000a*/ 	.short	(.L_13 - .L_12)
.L_12:
        /*000c*/ 	.word	0x00000000
        /*0010*/ 	.short	0x0006
        /*0012*/ 	.short	0x0030
        /*0014*/ 	.byte	0x00, 0xf0, 0x11, 0x00


	//----- nvinfo : EIATTR_KPARAM_INFO
	.align		4
.L_13:
        /*0018*/ 	.byte	0x04, 0x17
        /*001a*/ 	.short	(.L_15 - .L_14)
.L_14:
        /*001c*/ 	.word	0x00000000
        /*0020*/ 	.short	0x0005
        /*0022*/ 	.short	0x0028
        /*0024*/ 	.byte	0x00, 0xf4, 0x21, 0x00


	//----- nvinfo : EIATTR_KPARAM_INFO
	.align		4
.L_15:
        /*0028*/ 	.byte	0x04, 0x17
        /*002a*/ 	.short	(.L_17 - .L_16)
.L_16:
        /*002c*/ 	.word	0x00000000
        /*0030*/ 	.short	0x0004
        /*0032*/ 	.short	0x0020
        /*0034*/ 	.byte	0x00, 0xf4, 0x21, 0x00


	//----- nvinfo : EIATTR_KPARAM_INFO
	.align		4
.L_17:
        /*0038*/ 	.byte	0x04, 0x17
        /*003a*/ 	.short	(.L_19 - .L_18)
.L_18:
        /*003c*/ 	.word	0x00000000
        /*0040*/ 	.short	0x0003
        /*0042*/ 	.short	0x0018
        /*0044*/ 	.byte	0x00, 0xf4, 0x21, 0x00


	//----- nvinfo : EIATTR_KPARAM_INFO
	.align		4
.L_19:
        /*0048*/ 	.byte	0x04, 0x17
        /*004a*/ 	.short	(.L_21 - .L_20)
.L_20:
        /*004c*/ 	.word	0x00000000
        /*0050*/ 	.short	0x0002
        /*0052*/ 	.short	0x0010
        /*0054*/ 	.byte	0x00, 0xf4, 0x21, 0x00


	//----- nvinfo : EIATTR_KPARAM_INFO
	.align		4
.L_21:
        /*0058*/ 	.byte	0x04, 0x17
        /*005a*/ 	.short	(.L_23 - .L_22)
.L_22:
        /*005c*/ 	.word	0x00000000
        /*0060*/ 	.short	0x0001
        /*0062*/ 	.short	0x0008
        /*0064*/ 	.byte	0x00, 0xf4, 0x21, 0x00


	//----- nvinfo : EIATTR_KPARAM_INFO
	.align		4
.L_23:
        /*0068*/ 	.byte	0x04, 0x17
        /*006a*/ 	.short	(.L_25 - .L_24)
.L_24:
        /*006c*/ 	.word	0x00000000
        /*0070*/ 	.short	0x0000
        /*0072*/ 	.short	0x0000
        /*0074*/ 	.byte	0x00, 0xf4, 0x21, 0x00


	//----- nvinfo : EIATTR_SPARSE_MMA_MASK
	.align		4
.L_25:
        /*0078*/ 	.byte	0x03, 0x50
        /*007a*/ 	.short	0x0000


	//----- nvinfo : EIATTR_MAXREG_COUNT
	.align		4
        /*007c*/ 	.byte	0x03, 0x1b
        /*007e*/ 	.short	0x00ff


	//----- nvinfo : EIATTR_EXIT_INSTR_OFFSETS
	.align		4
        /*0080*/ 	.byte	0x04, 0x1c
        /*0082*/ 	.short	(.L_27 - .L_26)


	//   ....[0]....
.L_26:
        /*0084*/ 	.word	0x00000ba0


	//   ....[1]....
        /*0088*/ 	.word	0x00000bc0


	//----- nvinfo : EIATTR_REQNTID
	.align		4
.L_27:
        /*008c*/ 	.byte	0x04, 0x10
        /*008e*/ 	.short	(.L_29 - .L_28)
.L_28:
        /*0090*/ 	.word	0x00000080
        /*0094*/ 	.word	0x00000001
        /*0098*/ 	.word	0x00000001


	//----- nvinfo : EIATTR_CBANK_PARAM_SIZE
	.align		4
.L_29:
        /*009c*/ 	.byte	0x03, 0x19
        /*009e*/ 	.short	0x0034


	//----- nvinfo : EIATTR_PARAM_CBANK
	.align		4
        /*00a0*/ 	.byte	0x04, 0x0a
        /*00a2*/ 	.short	(.L_31 - .L_30)
	.align		4
.L_30:
        /*00a4*/ 	.word	index@(.nv.constant0.triton_poi_fused__native_batch_norm_legit_no_training_relu_43)
        /*00a8*/ 	.short	0x0210
        /*00aa*/ 	.short	0x0034


	//----- nvinfo : EIATTR_SW_WAR
	.align		4
.L_31:
        /*00ac*/ 	.byte	0x04, 0x36
        /*00ae*/ 	.short	(.L_33 - .L_32)
.L_32:
        /*00b0*/ 	.word	0x00000008
.L_33:


//--------------------- .nv.callgraph             --------------------------
	.section	.nv.callgraph,"",@"SHT_CUDA_CALLGRAPH"
	.align	4
	.sectionentsize	8
	.align		4
        /*0000*/ 	.word	0x00000000
	.align		4
        /*0004*/ 	.word	0xffffffff
	.align		4
        /*0008*/ 	.word	0x00000000
	.align		4
        /*000c*/ 	.word	0xfffffffe
	.align		4
        /*0010*/ 	.word	0x00000000
	.align		4
        /*0014*/ 	.word	0xfffffffd
	.align		4
        /*0018*/ 	.word	0x00000000
	.align		4
        /*001c*/ 	.word	0xfffffffc


//--------------------- .nv.constant4             --------------------------
	.section	.nv.constant4,"a",@progbits
	.align	8
	.align		8
.nv.constant4:
        /*0000*/ 	.dword	_$_str
	.align		8
        /*0008*/ 	.dword	_$_str_$_2


//--------------------- .text.triton_poi_fused__native_batch_norm_legit_no_training_relu_43 --------------------------
	.section	.text.triton_poi_fused__native_batch_norm_legit_no_training_relu_43,"ax",@progbits
	.align	128
        .global         triton_poi_fused__native_batch_norm_legit_no_training_relu_43
        .type           triton_poi_fused__native_batch_norm_legit_no_training_relu_43,@function
        .size           triton_poi_fused__native_batch_norm_legit_no_training_relu_43,(.L_x_1 - triton_poi_fused__native_batch_norm_legit_no_training_relu_43)
        .other          triton_poi_fused__native_batch_norm_legit_no_training_relu_43,@"STO_CUDA_ENTRY STV_DEFAULT"
triton_poi_fused__native_batch_norm_legit_no_training_relu_43:
.text.triton_poi_fused__native_batch_norm_legit_no_training_relu_43:
[----:B------:R-:W0:Y:S02]  /*0000*/  LDC R1, c[0x0][0x28] ;  /* 0x00000a00ff017b82 */ /* 0x000e240000000800 */
[----:B------:R-:W1:Y:S01]  /*0010*/  S2R R0, SR_TID.X ;  /* 0x0000000000007919 */ /* 0x000e620000002100 */
[----:B------:R-:W2:Y:S01]  /*0020*/  LDC.64 R28, c[0x0][0x210] ;  /* 0x00008400ff1c7b82 */ /* 0x000ea20000000a00 */
[----:B------:R-:W-:Y:S02]  /*0030*/  CS2R R4, SRZ ;  /* 0x0000000000047805 */ /* 0x000fe4000001ff00 */
[----:B------:R-:W-:Y:S01]  /*0040*/  CS2R R6, SRZ ;  /* 0x0000000000067805 */ /* 0x000fe2000001ff00 */
[----:B------:R-:W3:Y:S01]  /*0050*/  S2R R3, SR_CTAID.X ;  /* 0x0000000000037919 */ /* 0x000ee20000002500 */
[----:B------:R-:W-:Y:S02]  /*0060*/  CS2R R8, SRZ ;  /* 0x0000000000087805 */ /* 0x000fe4000001ff00 */
[----:B------:R-:W-:Y:S01]  /*0070*/  CS2R R10, SRZ ;  /* 0x00000000000a7805 */ /* 0x000fe2000001ff00 */
[----:B------:R-:W-:Y:S01]  /*0080*/  ULDC.64 UR4, c[0x0][0x208] ;  /* 0x0000820000047ab9 */ /* 0x000fe20000000a00 */
[----:B------:R-:W4:Y:S08]  /*0090*/  LDC.64 R20, c[0x0][0x218] ;  /* 0x00008600ff147b82 */ /* 0x000f300000000a00 */
[----:B------:R-:W5:Y:S01]  /*00a0*/  LDC.64 R26, c[0x0][0x220] ;  /* 0x00008800ff1a7b82 */ /* 0x000f620000000a00 */
[----:B-1----:R-:W-:-:S04]  /*00b0*/  SHF.L.U32 R0, R0, 0x2, RZ ;  /* 0x0000000200007819 */ /* 0x002fc800000006ff */
[----:B------:R-:W-:-:S04]  /*00c0*/  LOP3.LUT R0, R0, 0x1fc, RZ, 0xc0, !PT ;  /* 0x000001fc00007812 */ /* 0x000fc800078ec0ff */
[----:B---3--:R-:W-:-:S04]  /*00d0*/  LEA R0, R3, R0, 0xa ;  /* 0x0000000003007211 */ /* 0x008fc800078e50ff */
[C---:B------:R-:W-:Y:S01]  /*00e0*/  ISETP.GE.AND P1, PT, R0.reuse, 0xfd200, PT ;  /* 0x000fd2000000780c */ /* 0x040fe20003f26270 */
[----:B------:R-:W-:-:S04]  /*00f0*/  IMAD.HI R2, R0, 0x38e38e39, RZ ;  /* 0x38e38e3900027827 */ /* 0x000fc800078e02ff */
[----:B--2---:R-:W-:Y:S01]  /*0100*/  IMAD.WIDE R28, R0, 0x4, R28 ;  /* 0x00000004001c7825 */ /* 0x004fe200078e021c */
[----:B------:R-:W-:-:S04]  /*0110*/  SHF.R.U32.HI R3, RZ, 0x1f, R2 ;  /* 0x0000001fff037819 */ /* 0x000fc80000011602 */
[----:B------:R-:W-:-:S03]  /*0120*/  LEA.HI.SX32 R3, R2, R3, 0x1a ;  /* 0x0000000302037211 */ /* 0x000fc600078fd2ff */
[----:B------:R-:W2:Y:S02]  /*0130*/  @!P1 LDG.E.128 R8, desc[UR4][R28.64] ;  /* 0x000000041c089981 */ /* 0x000ea4000c1e1d00 */
[----:B------:R-:W-:-:S04]  /*0140*/  IMAD R2, R3, -0x120, R0 ;  /* 0xfffffee003027824 */ /* 0x000fc800078e0200 */
[----:B----4-:R-:W-:-:S05]  /*0150*/  IMAD.WIDE R12, R2, 0x4, R20 ;  /* 0x00000004020c7825 */ /* 0x010fca00078e0214 */
[----:B------:R1:W2:Y:S01]  /*0160*/  @!P1 LDG.E.EL.128 R4, desc[UR4][R12.64] ;  /* 0x000000040c049981 */ /* 0x0002a2000c2e1d00 */
[----:B------:R-:W-:-:S05]  /*0170*/  IADD3 R3, R0, 0x200, RZ ;  /* 0x0000020000037810 */ /* 0x000fca0007ffe0ff */
[----:B------:R-:W-:-:S05]  /*0180*/  IMAD.HI R14, R3, 0x38e38e39, RZ ;  /* 0x38e38e39030e7827 */ /* 0x000fca00078e02ff */
[----:B------:R-:W-:-:S04]  /*0190*/  SHF.R.U32.HI R15, RZ, 0x1f, R14 ;  /* 0x0000001fff0f7819 */ /* 0x000fc8000001160e */
[----:B------:R-:W-:Y:S02]  /*01a0*/  LEA.HI.SX32 R14, R14, R15, 0x1a ;  /* 0x0000000f0e0e7211 */ /* 0x000fe400078fd2ff */
[----:B------:R-:W-:Y:S02]  /*01b0*/  ISETP.GE.AND P0, PT, R3, 0xfd200, PT ;  /* 0x000fd2000300780c */ /* 0x000fe40003f06270 */
[----:B-1----:R-:W-:Y:S01]  /*01c0*/  CS2R R12, SRZ ;  /* 0x00000000000c7805 */ /* 0x002fe2000001ff00 */
[----:B------:R-:W-:Y:S01]  /*01d0*/  IMAD R3, R14, -0x120, R3 ;  /* 0xfffffee00e037824 */ /* 0x000fe200078e0203 */
[----:B------:R-:W-:Y:S02]  /*01e0*/  CS2R R14, SRZ ;  /* 0x00000000000e7805 */ /* 0x000fe4000001ff00 */
[----:B------:R-:W-:Y:S02]  /*01f0*/  CS2R R16, SRZ ;  /* 0x0000000000107805 */ /* 0x000fe4000001ff00 */
[----:B------:R-:W-:Y:S01]  /*0200*/  CS2R R18, SRZ ;  /* 0x0000000000127805 */ /* 0x000fe2000001ff00 */
[----:B------:R-:W-:Y:S01]  /*0210*/  IMAD.WIDE R24, R3, 0x4, R20 ;  /* 0x0000000403187825 */ /* 0x000fe200078e0214 */
[----:B------:R-:W-:-:S02]  /*0220*/  CS2R R20, SRZ ;  /* 0x0000000000147805 */ /* 0x000fc4000001ff00 */
[----:B------:R-:W-:Y:S02]  /*0230*/  CS2R R22, SRZ ;  /* 0x0000000000167805 */ /* 0x000fe4000001ff00 */
[----:B------:R1:W3:Y:S04]  /*0240*/  @!P0 LDG.E.EL.128 R16, desc[UR4][R24.64] ;  /* 0x0000000418108981 */ /* 0x0002e8000c2e1d00 */
[----:B------:R-:W3:Y:S01]  /*0250*/  @!P0 LDG.E.128 R20, desc[UR4][R28.64+0x800] ;  /* 0x000800041c148981 */ /* 0x000ee2000c1e1d00 */
[----:B-1----:R-:W-:Y:S01]  /*0260*/  CS2R R24, SRZ ;  /* 0x0000000000187805 */ /* 0x002fe2000001ff00 */
[----:B--2---:R-:W-:Y:S01]  /*0270*/  FADD R4, -R4, R8 ;  /* 0x0000000804047221 */ /* 0x004fe20000000100 */
[----:B------:R-:W-:Y:S01]  /*0280*/  FADD R5, -R5, R9 ;  /* 0x0000000905057221 */ /* 0x000fe20000000100 */
[----:B-----5:R-:W-:-:S05]  /*0290*/  IMAD.WIDE R8, R2, 0x4, R26 ;  /* 0x0000000402087825 */ /* 0x020fca00078e021a */
[----:B------:R1:W2:Y:S02]  /*02a0*/  @!P1 LDG.E.EL.128 R12, desc[UR4][R8.64] ;  /* 0x00000004080c9981 */ /* 0x0002a4000c2e1d00 */
[----:B-1----:R-:W-:Y:S01]  /*02b0*/  IMAD.WIDE R8, R3, 0x4, R26 ;  /* 0x0000000403087825 */ /* 0x002fe200078e021a */
[----:B------:R-:W-:-:S06]  /*02c0*/  CS2R R26, SRZ ;  /* 0x00000000001a7805 */ /* 0x000fcc000001ff00 */
[----:B------:R-:W4:Y:S01]  /*02d0*/  @!P0 LDG.E.EL.128 R24, desc[UR4][R8.64] ;  /* 0x0000000408188981 */ /* 0x000f22000c2e1d00 */
[----:B------:R-:W-:Y:S01]  /*02e0*/  FADD R6, -R6, R10 ;  /* 0x0000000a06067221 */ /* 0x000fe20000000100 */
[----:B---3--:R-:W-:Y:S01]  /*02f0*/  FADD R17, -R17, R21 ;  /* 0x0000001511117221 */ /* 0x008fe20000000100 */
[----:B------:R-:W-:Y:S01]  /*0300*/  HFMA2.MMA R21, -RZ, RZ, 1.625, 0 ;  /* 0x3e800000ff157435 */ /* 0x000fe200000001ff */
[----:B------:R-:W-:Y:S01]  /*0310*/  FADD R28, -R19, R23 ;  /* 0x00000017131c7221 */ /* 0x000fe20000000100 */
[----:B------:R-:W-:Y:S01]  /*0320*/  FADD R7, -R7, R11 ;  /* 0x0000000b07077221 */ /* 0x000fe20000000100 */
[----:B------:R-:W-:Y:S01]  /*0330*/  FADD R16, -R16, R20 ;  /* 0x0000001410107221 */ /* 0x000fe20000000100 */
[----:B------:R-:W-:Y:S01]  /*0340*/  FADD R18, -R18, R22 ;  /* 0x0000001612127221 */ /* 0x000fe20000000100 */
[----:B--2---:R-:W-:Y:S01]  /*0350*/  FADD R10, R12, 0.0010000000474974513054 ;  /* 0x3a83126f0c0a7421 */ /* 0x004fe20000000000 */
[----:B------:R-:W-:-:S05]  /*0360*/  FADD R12, R13, 0.0010000000474974513054 ;  /* 0x3a83126f0d0c7421 */ /* 0x000fca0000000000 */
[----:B------:R-:W1:Y:S01]  /*0370*/  MUFU.SQRT R10, R10 ;  /* 0x0000000a000a7308 */ /* 0x000e620000002000 */
[----:B------:R-:W-:Y:S01]  /*0380*/  FADD R13, R14, 0.0010000000474974513054 ;  /* 0x3a83126f0e0d7421 */ /* 0x000fe20000000000 */
[----:B------:R-:W-:-:S06]  /*0390*/  FADD R14, R15, 0.0010000000474974513054 ;  /* 0x3a83126f0f0e7421 */ /* 0x000fcc0000000000 */
[----:B------:R-:W2:Y:S08]  /*03a0*/  MUFU.SQRT R12, R12 ;  /* 0x0000000c000c7308 */ /* 0x000eb00000002000 */
[----:B------:R-:W3:Y:S01]  /*03b0*/  MUFU.SQRT R13, R13 ;  /* 0x0000000d000d7308 */ /* 0x000ee20000002000 */
[C---:B-1----:R-:W-:Y:S01]  /*03c0*/  FSETP.GT.AND P4, PT, R10.reuse, 8.50705917302346158658e+37, PT ;  /* 0x7e8000000a00780b */ /* 0x042fe20003f84000 */
[----:B----4-:R-:W-:Y:S01]  /*03d0*/  FADD R25, R25, 0.0010000000474974513054 ;  /* 0x3a83126f19197421 */ /* 0x010fe20000000000 */
[----:B------:R-:W-:-:S05]  /*03e0*/  FSETP.GEU.AND P2, PT, R10, 1.175494350822287508e-38, PT ;  /* 0x008000000a00780b */ /* 0x000fca0003f4e000 */
[----:B------:R-:W1:Y:S01]  /*03f0*/  MUFU.SQRT R14, R14 ;  /* 0x0000000e000e7308 */ /* 0x000e620000002000 */
[----:B--2---:R-:W-:Y:S01]  /*0400*/  FSETP.GT.AND P5, PT, R12, 8.50705917302346158658e+37, PT ;  /* 0x7e8000000c00780b */ /* 0x004fe20003fa4000 */
[----:B------:R-:W-:Y:S01]  /*0410*/  FADD R24, R24, 0.0010000000474974513054 ;  /* 0x3a83126f18187421 */ /* 0x000fe20000000000 */
[----:B------:R-:W-:Y:S01]  /*0420*/  FADD R26, R26, 0.0010000000474974513054 ;  /* 0x3a83126f1a1a7421 */ /* 0x000fe20000000000 */
[----:B------:R-:W-:Y:S02]  /*0430*/  FSEL R19, R21, 1, P4 ;  /* 0x3f80000015137808 */ /* 0x000fe40002000000 */
[----:B---3--:R-:W-:Y:S02]  /*0440*/  FSETP.GT.AND P3, PT, R13, 8.50705917302346158658e+37, PT ;  /* 0x7e8000000d00780b */ /* 0x008fe40003f64000 */
[----:B------:R-:W2:Y:S01]  /*0450*/  MUFU.SQRT R8, R25 ;  /* 0x0000001900087308 */ /* 0x000ea20000002000 */
[----:B------:R-:W-:Y:S01]  /*0460*/  @P4 FMUL R10, R10, 0.25 ;  /* 0x3e8000000a0a4820 */ /* 0x000fe20000400000 */
[----:B------:R-:W-:-:S06]  /*0470*/  FSETP.GEU.AND P4, PT, R12, 1.175494350822287508e-38, PT ;  /* 0x008000000c00780b */ /* 0x000fcc0003f8e000 */
[----:B------:R-:W3:Y:S01]  /*0480*/  MUFU.SQRT R15, R24 ;  /* 0x00000018000f7308 */ /* 0x000ee20000002000 */
[----:B-1----:R-:W-:Y:S01]  /*0490*/  FSETP.GT.AND P6, PT, R14, 8.50705917302346158658e+37, PT ;  /* 0x7e8000000e00780b */ /* 0x002fe20003fc4000 */
[----:B------:R-:W-:Y:S01]  /*04a0*/  @!P2 FMUL R10, R10, 16777216 ;  /* 0x4b8000000a0aa820 */ /* 0x000fe20000400000 */
[----:B------:R-:W-:-:S05]  /*04b0*/  @P5 FMUL R12, R12, 0.25 ;  /* 0x3e8000000c0c5820 */ /* 0x000fca0000400000 */
[----:B------:R-:W1:Y:S01]  /*04c0*/  MUFU.SQRT R11, R26 ;  /* 0x0000001a000b7308 */ /* 0x000e620000002000 */
[----:B------:R-:W-:Y:S01]  /*04d0*/  FSEL R9, R21, 1, P5 ;  /* 0x3f80000015097808 */ /* 0x000fe20002800000 */
[----:B------:R-:W-:Y:S01]  /*04e0*/  FADD R27, R27, 0.0010000000474974513054 ;  /* 0x3a83126f1b1b7421 */ /* 0x000fe20000000000 */
[C---:B------:R-:W-:Y:S01]  /*04f0*/  FSETP.GEU.AND P5, PT, R13.reuse, 1.175494350822287508e-38, PT ;  /* 0x008000000d00780b */ /* 0x040fe20003fae000 */
[----:B------:R-:W-:Y:S01]  /*0500*/  @P3 FMUL R13, R13, 0.25 ;  /* 0x3e8000000d0d3820 */ /* 0x000fe20000400000 */
[----:B------:R-:W-:Y:S02]  /*0510*/  FSEL R20, R21, 1, P3 ;  /* 0x3f80000015147808 */ /* 0x000fe40001800000 */
[----:B------:R-:W-:Y:S01]  /*0520*/  FSETP.GEU.AND P3, PT, R14, 1.175494350822287508e-38, PT ;  /* 0x008000000e00780b */ /* 0x000fe20003f6e000 */
[----:B------:R-:W4:Y:S01]  /*0530*/  MUFU.RCP R10, R10 ;  /* 0x0000000a000a7308 */ /* 0x000f220000001000 */
[----:B------:R-:W-:Y:S01]  /*0540*/  @!P4 FMUL R12, R12, 16777216 ;  /* 0x4b8000000c0cc820 */ /* 0x000fe20000400000 */
[----:B------:R-:W-:Y:S01]  /*0550*/  @!P4 FMUL R9, R9, 16777216 ;  /* 0x4b8000000909c820 */ /* 0x000fe20000400000 */
[----:B--2---:R-:W-:Y:S01]  /*0560*/  FSETP.GT.AND P4, PT, R8, 8.50705917302346158658e+37, PT ;  /* 0x7e8000000800780b */ /* 0x004fe20003f84000 */
[----:B------:R-:W-:Y:S01]  /*0570*/  @!P2 FMUL R19, R19, 16777216 ;  /* 0x4b8000001313a820 */ /* 0x000fe20000400000 */
[----:B---3--:R-:W-:-:S03]  /*0580*/  FSETP.GT.AND P2, PT, R15, 8.50705917302346158658e+37, PT ;  /* 0x7e8000000f00780b */ /* 0x008fc60003f44000 */
[----:B------:R4:W2:Y:S01]  /*0590*/  MUFU.SQRT R22, R27 ;  /* 0x0000001b00167308 */ /* 0x0008a20000002000 */
[----:B------:R-:W-:Y:S01]  /*05a0*/  @P6 FMUL R14, R14, 0.25 ;  /* 0x3e8000000e0e6820 */ /* 0x000fe20000400000 */
[----:B------:R-:W-:Y:S02]  /*05b0*/  FSEL R23, R21, 1, P6 ;  /* 0x3f80000015177808 */ /* 0x000fe40003000000 */
[----:B-1----:R-:W-:Y:S01]  /*05c0*/  FSETP.GT.AND P6, PT, R11, 8.50705917302346158658e+37, PT ;  /* 0x7e8000000b00780b */ /* 0x002fe20003fc4000 */
[----:B------:R-:W-:Y:S02]  /*05d0*/  @!P3 FMUL R14, R14, 16777216 ;  /* 0x4b8000000e0eb820 */ /* 0x000fe40000400000 */
[----:B------:R-:W-:Y:S01]  /*05e0*/  @!P3 FMUL R23, R23, 16777216 ;  /* 0x4b8000001717b820 */ /* 0x000fe20000400000 */
[----:B------:R-:W-:Y:S01]  /*05f0*/  FSETP.GEU.AND P3, PT, R8, 1.175494350822287508e-38, PT ;  /* 0x008000000800780b */ /* 0x000fe20003f6e000 */
[----:B------:R-:W-:Y:S01]  /*0600*/  @!P5 FMUL R13, R13, 16777216 ;  /* 0x4b8000000d0dd820 */ /* 0x000fe20000400000 */
[----:B------:R-:W-:Y:S01]  /*0610*/  @!P5 FMUL R20, R20, 16777216 ;  /* 0x4b8000001414d820 */ /* 0x000fe20000400000 */
[----:B------:R-:W-:Y:S01]  /*0620*/  @P4 FMUL R8, R8, 0.25 ;  /* 0x3e80000008084820 */ /* 0x000fe20000400000 */
[----:B------:R-:W-:Y:S01]  /*0630*/  FSEL R26, R21, 1, P4 ;  /* 0x3f800000151a7808 */ /* 0x000fe20002000000 */
[----:B----4-:R-:W-:Y:S01]  /*0640*/  FMUL R27, R10, R19 ;  /* 0x000000130a1b7220 */ /* 0x010fe20000400000 */
[C---:B------:R-:W-:Y:S01]  /*0650*/  FSETP.GEU.AND P5, PT, R15.reuse, 1.175494350822287508e-38, PT ;  /* 0x008000000f00780b */ /* 0x040fe20003fae000 */
[----:B------:R-:W-:Y:S01]  /*0660*/  @P2 FMUL R15, R15, 0.25 ;  /* 0x3e8000000f0f2820 */ /* 0x000fe20000400000 */
[----:B--2---:R-:W-:Y:S01]  /*0670*/  FSETP.GT.AND P4, PT, R22, 8.50705917302346158658e+37, PT ;  /* 0x7e8000001600780b */ /* 0x004fe20003f84000 */
[----:B------:R-:W1:Y:S01]  /*0680*/  MUFU.RCP R14, R14 ;  /* 0x0000000e000e7308 */ /* 0x000e620000001000 */
[----:B------:R-:W-:-:S02]  /*0690*/  FSEL R19, R21, 1, P2 ;  /* 0x3f80000015137808 */ /* 0x000fc40001000000 */
[C---:B------:R-:W-:Y:S01]  /*06a0*/  FSETP.GEU.AND P2, PT, R11.reuse, 1.175494350822287508e-38, PT ;  /* 0x008000000b00780b */ /* 0x040fe20003f4e000 */
[----:B------:R-:W-:Y:S01]  /*06b0*/  @P6 FMUL R11, R11, 0.25 ;  /* 0x3e8000000b0b6820 */ /* 0x000fe20000400000 */
[----:B------:R-:W-:Y:S02]  /*06c0*/  FSEL R25, R21, 1, P6 ;  /* 0x3f80000015197808 */ /* 0x000fe40003000000 */
[C---:B------:R-:W-:Y:S01]  /*06d0*/  FSETP.GEU.AND P6, PT, R22.reuse, 1.175494350822287508e-38, PT ;  /* 0x008000001600780b */ /* 0x040fe20003fce000 */
[----:B------:R-:W2:Y:S04]  /*06e0*/  MUFU.RCP R13, R13 ;  /* 0x0000000d000d7308 */ /* 0x000ea80000001000 */
[----:B------:R-:W-:-:S04]  /*06f0*/  @P4 FMUL R22, R22, 0.25 ;  /* 0x3e80000016164820 */ /* 0x000fc80000400000 */
[----:B------:R-:W3:Y:S01]  /*0700*/  MUFU.RCP R24, R12 ;  /* 0x0000000c00187308 */ /* 0x000ee20000001000 */
[----:B-1----:R-:W-:-:S03]  /*0710*/  FMUL R23, R14, R23 ;  /* 0x000000170e177220 */ /* 0x002fc60000400000 */
[----:B------:R-:W-:Y:S01]  /*0720*/  @!P6 FMUL R22, R22, 16777216 ;  /* 0x4b8000001616e820 */ /* 0x000fe20000400000 */
[----:B------:R-:W-:Y:S01]  /*0730*/  @!P3 FMUL R8, R8, 16777216 ;  /* 0x4b8000000808b820 */ /* 0x000fe20000400000 */
[----:B--2---:R-:W-:Y:S02]  /*0740*/  FMUL R13, R13, R20 ;  /* 0x000000140d0d7220 */ /* 0x004fe40000400000 */
[----:B------:R1:W-:Y:S01]  /*0750*/  MUFU.RCP R12, R22 ;  /* 0x00000016000c7308 */ /* 0x0003e20000001000 */
[----:B------:R-:W-:Y:S01]  /*0760*/  FMUL R20, R23, R7 ;  /* 0x0000000717147220 */ /* 0x000fe20000400000 */
[----:B------:R-:W-:Y:S01]  /*0770*/  @!P2 FMUL R11, R11, 16777216 ;  /* 0x4b8000000b0ba820 */ /* 0x000fe20000400000 */
[----:B------:R-:W-:Y:S01]  /*0780*/  @!P5 FMUL R15, R15, 16777216 ;  /* 0x4b8000000f0fd820 */ /* 0x000fe20000400000 */
[----:B-1----:R-:W1:Y:S04]  /*0790*/  LDC.64 R22, c[0x0][0x228] ;  /* 0x00008a00ff167b82 */ /* 0x002e680000000a00 */
[----:B------:R2:W-:Y:S01]  /*07a0*/  MUFU.RCP R29, R8 ;  /* 0x00000008001d7308 */ /* 0x0005e20000001000 */
[----:B---3--:R-:W-:Y:S01]  /*07b0*/  FMUL R24, R24, R9 ;  /* 0x0000000918187220 */ /* 0x008fe20000400000 */
[----:B------:R-:W-:-:S02]  /*07c0*/  FMUL R13, R13, R6 ;  /* 0x000000060d0d7220 */ /* 0x000fc40000400000 */
[----:B--2---:R-:W2:Y:S04]  /*07d0*/  LDC.64 R8, c[0x0][0x230] ;  /* 0x00008c00ff087b82 */ /* 0x004ea80000000a00 */
[----:B------:R-:W3:Y:S08]  /*07e0*/  MUFU.RCP R6, R11 ;  /* 0x0000000b00067308 */ /* 0x000ef00000001000 */
[----:B------:R-:W4:Y:S01]  /*07f0*/  MUFU.RCP R10, R15 ;  /* 0x0000000f000a7308 */ /* 0x000f220000001000 */
[----:B------:R-:W-:Y:S01]  /*0800*/  @!P2 FMUL R25, R25, 16777216 ;  /* 0x4b8000001919a820 */ /* 0x000fe20000400000 */
[----:B------:R-:W-:Y:S01]  /*0810*/  @!P5 FMUL R19, R19, 16777216 ;  /* 0x4b8000001313d820 */ /* 0x000fe20000400000 */
[----:B------:R-:W-:Y:S01]  /*0820*/  FMUL R24, R24, R5 ;  /* 0x0000000518187220 */ /* 0x000fe20000400000 */
[----:B------:R-:W-:Y:S01]  /*0830*/  FMUL R27, R27, R4 ;  /* 0x000000041b1b7220 */ /* 0x000fe20000400000 */
[----:B------:R-:W-:Y:S01]  /*0840*/  CS2R R4, SRZ ;  /* 0x0000000000047805 */ /* 0x000fe2000001ff00 */
[----:B---3--:R-:W-:Y:S01]  /*0850*/  FMUL R25, R6, R25 ;  /* 0x0000001906197220 */ /* 0x008fe20000400000 */
[----:B------:R-:W-:Y:S01]  /*0860*/  CS2R R6, SRZ ;  /* 0x0000000000067805 */ /* 0x000fe2000001ff00 */
[----:B----4-:R-:W-:Y:S01]  /*0870*/  FMUL R19, R10, R19 ;  /* 0x000000130a137220 */ /* 0x010fe20000400000 */
[----:B-1----:R-:W-:-:S04]  /*0880*/  IMAD.WIDE R10, R2, 0x4, R22 ;  /* 0x00000004020a7825 */ /* 0x002fc800078e0216 */
[----:B------:R-:W-:Y:S01]  /*0890*/  IMAD.WIDE R22, R3, 0x4, R22 ;  /* 0x0000000403167825 */ /* 0x000fe200078e0216 */
[----:B------:R1:W3:Y:S03]  /*08a0*/  @!P1 LDG.E.EL.128 R4, desc[UR4][R10.64] ;  /* 0x000000040a049981 */ /* 0x0002e6000c2e1d00 */
[----:B--2---:R-:W-:-:S04]  /*08b0*/  IMAD.WIDE R14, R2, 0x4, R8 ;  /* 0x00000004020e7825 */ /* 0x004fc800078e0208 */
[----:B------:R-:W-:Y:S01]  /*08c0*/  IMAD.WIDE R2, R3, 0x4, R8 ;  /* 0x0000000403027825 */ /* 0x000fe200078e0208 */
[----:B------:R-:W-:Y:S02]  /*08d0*/  CS2R R8, SRZ ;  /* 0x0000000000087805 */ /* 0x000fe4000001ff00 */
[----:B-1----:R-:W-:-:S06]  /*08e0*/  CS2R R10, SRZ ;  /* 0x00000000000a7805 */ /* 0x002fcc000001ff00 */
[----:B------:R1:W3:Y:S01]  /*08f0*/  @!P1 LDG.E.EL.128 R8, desc[UR4][R14.64] ;  /* 0x000000040e089981 */ /* 0x0002e2000c2e1d00 */
[----:B------:R-:W-:-:S05]  /*0900*/  FSEL R21, R21, 1, P4 ;  /* 0x3f80000015157808 */ /* 0x000fca0002000000 */
[----:B------:R-:W-:-:S04]  /*0910*/  @!P6 FMUL R21, R21, 16777216 ;  /* 0x4b8000001515e820 */ /* 0x000fc80000400000 */
[----:B------:R-:W-:Y:S01]  /*0920*/  FMUL R21, R12, R21 ;  /* 0x000000150c157220 */ /* 0x000fe20000400000 */
[----:B-1----:R-:W-:-:S03]  /*0930*/  CS2R R14, SRZ ;  /* 0x00000000000e7805 */ /* 0x002fc6000001ff00 */
[----:B------:R-:W-:Y:S01]  /*0940*/  FMUL R28, R21, R28 ;  /* 0x0000001c151c7220 */ /* 0x000fe20000400000 */
[----:B---3--:R-:W-:Y:S01]  /*0950*/  FFMA R6, R13, R6, R10 ;  /* 0x000000060d067223 */ /* 0x008fe2000000000a */
[----:B------:R-:W-:Y:S01]  /*0960*/  CS2R R12, SRZ ;  /* 0x00000000000c7805 */ /* 0x000fe2000001ff00 */
[----:B------:R-:W-:Y:S01]  /*0970*/  FFMA R7, R20, R7, R11 ;  /* 0x0000000714077223 */ /* 0x000fe2000000000b */
[----:B------:R-:W-:Y:S01]  /*0980*/  CS2R R20, SRZ ;  /* 0x0000000000147805 */ /* 0x000fe2000001ff00 */
[----:B------:R-:W1:Y:S03]  /*0990*/  LDC.64 R10, c[0x0][0x238] ;  /* 0x00008e00ff0a7b82 */ /* 0x000e660000000a00 */
[----:B------:R2:W3:Y:S02]  /*09a0*/  @!P0 LDG.E.EL.128 R12, desc[UR4][R22.64] ;  /* 0x00000004160c8981 */ /* 0x0004e4000c2e1d00 */
[----:B--2---:R-:W-:-:S06]  /*09b0*/  CS2R R22, SRZ ;  /* 0x0000000000167805 */ /* 0x004fcc000001ff00 */
[----:B------:R-:W3:Y:S01]  /*09c0*/  @!P0 LDG.E.EL.128 R20, desc[UR4][R2.64] ;  /* 0x0000000402148981 */ /* 0x000ee2000c2e1d00 */
[----:B------:R-:W-:Y:S01]  /*09d0*/  @!P3 FMUL R26, R26, 16777216 ;  /* 0x4b8000001a1ab820 */ /* 0x000fe20000400000 */
[----:B------:R-:W-:Y:S01]  /*09e0*/  FFMA R5, R24, R5, R9 ;  /* 0x0000000518057223 */ /* 0x000fe20000000009 */
[----:B------:R-:W-:Y:S02]  /*09f0*/  FFMA R4, R27, R4, R8 ;  /* 0x000000041b047223 */ /* 0x000fe40000000008 */
[----:B------:R-:W-:Y:S01]  /*0a00*/  FMUL R26, R29, R26 ;  /* 0x0000001a1d1a7220 */ /* 0x000fe20000400000 */
[----:B------:R-:W-:Y:S01]  /*0a10*/  FSETP.GEU.AND P2, PT, R7, RZ, PT ;  /* 0x000000ff0700720b */ /* 0x000fe20003f4e000 */
[----:B------:R-:W-:Y:S01]  /*0a20*/  FMUL R25, R25, R18 ;  /* 0x0000001219197220 */ /* 0x000fe20000400000 */
[----:B------:R-:W-:Y:S01]  /*0a30*/  FSETP.GEU.AND P3, PT, R6, RZ, PT ;  /* 0x000000ff0600720b */ /* 0x000fe20003f6e000 */
[----:B------:R-:W-:Y:S01]  /*0a40*/  FMUL R26, R26, R17 ;  /* 0x000000111a1a7220 */ /* 0x000fe20000400000 */
[----:B------:R-:W-:Y:S01]  /*0a50*/  FSETP.GEU.AND P4, PT, R5, RZ, PT ;  /* 0x000000ff0500720b */ /* 0x000fe20003f8e000 */
[----:B------:R-:W-:Y:S01]  /*0a60*/  FMUL R19, R19, R16 ;  /* 0x0000001013137220 */ /* 0x000fe20000400000 */
[----:B------:R-:W-:Y:S01]  /*0a70*/  FSETP.GEU.AND P5, PT, R4, RZ, PT ;  /* 0x000000ff0400720b */ /* 0x000fe20003fae000 */
[----:B-1----:R-:W-:Y:S01]  /*0a80*/  IMAD.WIDE R10, R0, 0x4, R10 ;  /* 0x00000004000a7825 */ /* 0x002fe200078e020a */
[----:B------:R-:W-:-:S02]  /*0a90*/  SEL R7, R7, RZ, P2 ;  /* 0x000000ff07077207 */ /* 0x000fc40001000000 */
[----:B------:R-:W-:Y:S02]  /*0aa0*/  SEL R6, R6, RZ, P3 ;  /* 0x000000ff06067207 */ /* 0x000fe40001800000 */
[----:B------:R-:W-:Y:S02]  /*0ab0*/  SEL R5, R5, RZ, P4 ;  /* 0x000000ff05057207 */ /* 0x000fe40002000000 */
[----:B------:R-:W-:-:S05]  /*0ac0*/  SEL R4, R4, RZ, P5 ;  /* 0x000000ff04047207 */ /* 0x000fca0002800000 */
[----:B------:R1:W-:Y:S01]  /*0ad0*/  @!P1 STG.E.128 desc[UR4][R10.64], R4 ;  /* 0x000000040a009986 */ /* 0x0003e2000c101d04 */
[----:B---3--:R-:W-:Y:S01]  /*0ae0*/  FFMA R15, R28, R15, R23 ;  /* 0x0000000f1c0f7223 */ /* 0x008fe20000000017 */
[----:B------:R-:W-:Y:S01]  /*0af0*/  FFMA R14, R25, R14, R22 ;  /* 0x0000000e190e7223 */ /* 0x000fe20000000016 */
[----:B------:R-:W-:Y:S01]  /*0b00*/  FFMA R13, R26, R13, R21 ;  /* 0x0000000d1a0d7223 */ /* 0x000fe20000000015 */
[----:B------:R-:W-:Y:S02]  /*0b10*/  FFMA R12, R19, R12, R20 ;  /* 0x0000000c130c7223 */ /* 0x000fe40000000014 */
[----:B------:R-:W-:Y:S02]  /*0b20*/  FSETP.GEU.AND P1, PT, R15, RZ, PT ;  /* 0x000000ff0f00720b */ /* 0x000fe40003f2e000 */
[----:B------:R-:W-:Y:S02]  /*0b30*/  FSETP.GEU.AND P2, PT, R14, RZ, PT ;  /* 0x000000ff0e00720b */ /* 0x000fe40003f4e000 */
[----:B------:R-:W-:-:S02]  /*0b40*/  FSETP.GEU.AND P3, PT, R13, RZ, PT ;  /* 0x000000ff0d00720b */ /* 0x000fc40003f6e000 */
[----:B------:R-:W-:Y:S02]  /*0b50*/  FSETP.GEU.AND P4, PT, R12, RZ, PT ;  /* 0x000000ff0c00720b */ /* 0x000fe40003f8e000 */
[----:B------:R-:W-:Y:S02]  /*0b60*/  SEL R15, R15, RZ, P1 ;  /* 0x000000ff0f0f7207 */ /* 0x000fe40000800000 */
[----:B------:R-:W-:Y:S02]  /*0b70*/  SEL R14, R14, RZ, P2 ;  /* 0x000000ff0e0e7207 */ /* 0x000fe40001000000 */
[----:B------:R-:W-:Y:S02]  /*0b80*/  SEL R13, R13, RZ, P3 ;  /* 0x000000ff0d0d7207 */ /* 0x000fe40001800000 */
[----:B------:R-:W-:Y:S01]  /*0b90*/  SEL R12, R12, RZ, P4 ;  /* 0x000000ff0c0c7207 */ /* 0x000fe20002000000 */
[----:B-1----:R-:W-:Y:S06]  /*0ba0*/  @P0 EXIT ;  /* 0x000000000000094d */ /* 0x002fec0003800000 */
[----:B------:R-:W-:Y:S01]  /*0bb0*/  STG.E.128 desc[UR4][R10.64+0x800], R12 ;  /* 0x0008000c0a007986 */ /* 0x000fe2000c101d04 */
[----:B------:R-:W-:Y:S05]  /*0bc0*/  EXIT ;  /* 0x000000000000794d */ /* 0x000fea0003800000 */
.L_x_0:
[----:B------:R-:W-:-:S00]  /*0bd0*/  BRA `(.L_x_0) ;  /* 0xfffffffc00fc7947 */ /* 0x000fc0000383ffff */
[----:B------:R-:W-:-:S00]  /*0be0*/  NOP ;  /* 0x0000000000007918 */ /* 0x000fc00000000000 */
        /* <DEDUP_REMOVED lines=9> */
.L_x_1:


//--------------------- .nv.global.init           --------------------------
	.section	.nv.global.init,"aw",@progbits
.nv.global.init:
	.type		_$_str,@object
	.size		_$_str,(_$_str_$_2 - _$_str)
_$_str:
        /*0000*/ 	.byte	0x5f, 0x5f, 0x43, 0x55, 0x44, 0x41, 0x5f, 0x46, 0x54, 0x5a, 0x00
	.type		_$_str_$_2,@object
	.size		_$_str_$_2,(.L_1 - _$_str_$_2)
_$_str_$_2:
        /*000b*/ 	.byte	0x5f, 0x5f, 0x43, 0x55, 0x44, 0x41, 0x5f, 0x50, 0x52, 0x45, 0x43, 0x5f, 0x53, 0x51, 0x52, 0x54
        /*001b*/ 	.byte	0x00
.L_1:


//--------------------- .nv.constant0.triton_poi_fused__native_batch_norm_legit_no_training_relu_43 --------------------------
	.section	.nv.constant0.triton_poi_fused__native_batch_norm_legit_no_training_relu_43,"a",@progbits
	.sectionflags	@""
	.align	4
.nv.constant0.triton_poi_fused__native_batch_norm_legit_no_training_relu_43:
	.zero		580
